//
// Generated by NVIDIA NVVM Compiler
//
// Compiler Build ID: CL-36424714
// Cuda compilation tools, release 13.0, V13.0.88
// Based on NVVM 20.0.0
//

.version 9.0
.target sm_100
.address_size 64

	// .globl	_Z3addiPfS_

.visible .entry _Z3addiPfS_(
	.param .u32 _Z3addiPfS__param_0,
	.param .u64 .ptr .align 1 _Z3addiPfS__param_1,
	.param .u64 .ptr .align 1 _Z3addiPfS__param_2
)
{
	.reg .pred 	%p<7>;
	.reg .b32 	%r<33>;
	.reg .b32 	%f<16>;
	.reg .b64 	%rd<18>;

	ld.param.u32 	%r13, [_Z3addiPfS__param_0];
	ld.param.u64 	%rd3, [_Z3addiPfS__param_1];
	ld.param.u64 	%rd4, [_Z3addiPfS__param_2];
	cvta.to.global.u64 	%rd1, %rd4;
	cvta.to.global.u64 	%rd2, %rd3;
	mov.u32 	%r14, %ctaid.x;
	mov.u32 	%r15, %ntid.x;
	mov.u32 	%r16, %tid.x;
	mad.lo.s32 	%r31, %r14, %r15, %r16;
	mov.u32 	%r17, %nctaid.x;
	mul.lo.s32 	%r2, %r15, %r17;
	add.s32 	%r3, %r31, %r13;
	setp.lt.s32 	%p1, %r13, 1;
	@%p1 bra 	$L__BB0_7;
	add.s32 	%r18, %r31, %r2;
	max.s32 	%r19, %r3, %r18;
	setp.lt.s32 	%p2, %r18, %r3;
	selp.u32 	%r20, 1, 0, %p2;
	add.s32 	%r21, %r18, %r20;
	sub.s32 	%r22, %r19, %r21;
	max.u32 	%r23, %r2, 1;
	div.u32 	%r24, %r22, %r23;
	add.s32 	%r4, %r24, %r20;
	and.b32  	%r25, %r4, 3;
	setp.eq.s32 	%p3, %r25, 3;
	@%p3 bra 	$L__BB0_4;
	add.s32 	%r26, %r4, 1;
	and.b32  	%r27, %r26, 3;
	neg.s32 	%r29, %r27;
$L__BB0_3:
	.pragma "nounroll";
	mul.wide.s32 	%rd5, %r31, 4;
	add.s64 	%rd6, %rd1, %rd5;
	add.s64 	%rd7, %rd2, %rd5;
	ld.global.f32 	%f1, [%rd7];
	ld.global.f32 	%f2, [%rd6];
	add.f32 	%f3, %f1, %f2;
	st.global.f32 	[%rd6], %f3;
	add.s32 	%r31, %r31, %r2;
	add.s32 	%r29, %r29, 1;
	setp.ne.s32 	%p4, %r29, 0;
	@%p4 bra 	$L__BB0_3;
$L__BB0_4:
	setp.lt.u32 	%p5, %r4, 3;
	@%p5 bra 	$L__BB0_7;
	mul.wide.s32 	%rd11, %r2, 4;
	shl.b32 	%r28, %r2, 2;
$L__BB0_6:
	mul.wide.s32 	%rd8, %r31, 4;
	add.s64 	%rd9, %rd2, %rd8;
	ld.global.f32 	%f4, [%rd9];
	add.s64 	%rd10, %rd1, %rd8;
	ld.global.f32 	%f5, [%rd10];
	add.f32 	%f6, %f4, %f5;
	st.global.f32 	[%rd10], %f6;
	add.s64 	%rd12, %rd9, %rd11;
	ld.global.f32 	%f7, [%rd12];
	add.s64 	%rd13, %rd10, %rd11;
	ld.global.f32 	%f8, [%rd13];
	add.f32 	%f9, %f7, %f8;
	st.global.f32 	[%rd13], %f9;
	add.s64 	%rd14, %rd12, %rd11;
	ld.global.f32 	%f10, [%rd14];
	add.s64 	%rd15, %rd13, %rd11;
	ld.global.f32 	%f11, [%rd15];
	add.f32 	%f12, %f10, %f11;
	st.global.f32 	[%rd15], %f12;
	add.s64 	%rd16, %rd14, %rd11;
	ld.global.f32 	%f13, [%rd16];
	add.s64 	%rd17, %rd15, %rd11;
	ld.global.f32 	%f14, [%rd17];
	add.f32 	%f15, %f13, %f14;
	st.global.f32 	[%rd17], %f15;
	add.s32 	%r31, %r28, %r31;
	setp.lt.s32 	%p6, %r31, %r3;
	@%p6 bra 	$L__BB0_6;
$L__BB0_7:
	ret;

}


// ===== COMPILED SASS (sm_100) =====

	.target	sm_100

	.elftype	@"ET_EXEC"


//--------------------- .note.nv.tkinfo           --------------------------
	.section	.note.nv.tkinfo,"",@"SHT_NOTE"
	.sectionflags	@"SHF_NOTE_NV_TKINFO"
	.tkinfo
        /*0018*/ 	.word	0x00000002
        /*0030*/ 	.string	""
        /*0030*/ 	.string	"ptxas"
        /*0030*/ 	.string	"Cuda compilation tools, release 13.0, V13.0.88"
        /*0030*/ 	.string	"Build cuda_13.0.r13.0/compiler.36424714_0"
        /*0030*/ 	.string	"-arch sm_100 -m 64 "



//--------------------- .note.nv.cuinfo           --------------------------
	.section	.note.nv.cuinfo,"",@"SHT_NOTE"
	.sectionflags	@"SHF_NOTE_NV_CUINFO"
        /*0018*/ 	.short	0x0002
        /*001a*/ 	.short	0x0064
        /*001c*/ 	.short	0x0082
	.zero		2


//--------------------- .nv.info                  --------------------------
	.section	.nv.info,"",@"SHT_CUDA_INFO"
	.align	4


	//----- nvinfo : EIATTR_REGCOUNT
	.align		4
        /*0000*/ 	.byte	0x04, 0x2f
        /*0002*/ 	.short	(.L_1 - .L_0)
	.align		4
.L_0:
        /*0004*/ 	.word	index@(_Z3addiPfS_)
        /*0008*/ 	.word	0x00000018


	//----- nvinfo : EIATTR_FRAME_SIZE
	.align		4
.L_1:
        /*000c*/ 	.byte	0x04, 0x11
        /*000e*/ 	.short	(.L_3 - .L_2)
	.align		4
.L_2:
        /*0010*/ 	.word	index@(_Z3addiPfS_)
        /*0014*/ 	.word	0x00000000


	//----- nvinfo : EIATTR_MIN_STACK_SIZE
	.align		4
.L_3:
        /*0018*/ 	.byte	0x04, 0x12
        /*001a*/ 	.short	(.L_5 - .L_4)
	.align		4
.L_4:
        /*001c*/ 	.word	index@(_Z3addiPfS_)
        /*0020*/ 	.word	0x00000000
.L_5:


//--------------------- .nv.compat                --------------------------
	.section	.nv.compat,"",@"SHT_CUDA_COMPAT_INFO"
	.align	4
        /*0000*/ 	.byte	0x02, 0x09, 0x00, 0x00, 0x02, 0x02, 0x01, 0x00, 0x02, 0x05, 0x05, 0x00, 0x03, 0x07, 0x01, 0x01
        /*0010*/ 	.byte	0x02, 0x03, 0x00, 0x00, 0x02, 0x06, 0x01, 0x00, 0x04, 0x0b, 0x08, 0x00, 0x09, 0x00, 0x00, 0x00
        /*0020*/ 	.byte	0x00, 0x00, 0x00, 0x00


//--------------------- .nv.info._Z3addiPfS_      --------------------------
	.section	.nv.info._Z3addiPfS_,"",@"SHT_CUDA_INFO"
	.sectionflags	@""
	.align	4


	//----- nvinfo : EIATTR_CUDA_API_VERSION
	.align		4
        /*0000*/ 	.byte	0x04, 0x37
        /*0002*/ 	.short	(.L_7 - .L_6)
.L_6:
        /*0004*/ 	.word	0x00000082


	//----- nvinfo : EIATTR_KPARAM_INFO
	.align		4
.L_7:
        /*0008*/ 	.byte	0x04, 0x17
        /*000a*/ 	.short	(.L_9 - .L_8)
.L_8:
        /*000c*/ 	.word	0x00000000
        /*0010*/ 	.short	0x0002
        /*0012*/ 	.short	0x0010
        /*0014*/ 	.byte	0x00, 0xf5, 0x21, 0x00


	//----- nvinfo : EIATTR_KPARAM_INFO
	.align		4
.L_9:
        /*0018*/ 	.byte	0x04, 0x17
        /*001a*/ 	.short	(.L_11 - .L_10)
.L_10:
        /*001c*/ 	.word	0x00000000
        /*0020*/ 	.short	0x0001
        /*0022*/ 	.short	0x0008
        /*0024*/ 	.byte	0x00, 0xf5, 0x21, 0x00


	//----- nvinfo : EIATTR_KPARAM_INFO
	.align		4
.L_11:
        /*0028*/ 	.byte	0x04, 0x17
        /*002a*/ 	.short	(.L_13 - .L_12)
.L_12:
        /*002c*/ 	.word	0x00000000
        /*0030*/ 	.short	0x0000
        /*0032*/ 	.short	0x0000
        /*0034*/ 	.byte	0x00, 0xf0, 0x11, 0x00


	//----- nvinfo : EIATTR_SPARSE_MMA_MASK
	.align		4
.L_13:
        /*0038*/ 	.byte	0x03, 0x50
        /*003a*/ 	.short	0x0000


	//----- nvinfo : EIATTR_MAXREG_COUNT
	.align		4
        /*003c*/ 	.byte	0x03, 0x1b
        /*003e*/ 	.short	0x00ff


	//----- nvinfo : EIATTR_MERCURY_ISA_VERSION
	.align		4
        /*0040*/ 	.byte	0x03, 0x5f
        /*0042*/ 	.short	0x0101


	//----- nvinfo : EIATTR_VRC_CTA_INIT_COUNT
	.align		4
        /*0044*/ 	.byte	0x02, 0x4a
	.zero		1
	.zero		1


	//----- nvinfo : EIATTR_EXIT_INSTR_OFFSETS
	.align		4
        /*0048*/ 	.byte	0x04, 0x1c
        /*004a*/ 	.short	(.L_15 - .L_14)


	//   ....[0]....
.L_14:
        /*004c*/ 	.word	0x00000090


	//   ....[1]....
        /*0050*/ 	.word	0x000003a0


	//   ....[2]....
        /*0054*/ 	.word	0x00000580


	//----- nvinfo : EIATTR_CRS_STACK_SIZE
	.align		4
.L_15:
        /*0058*/ 	.byte	0x04, 0x1e
        /*005a*/ 	.short	(.L_17 - .L_16)
.L_16:
        /*005c*/ 	.word	0x00000000


	//----- nvinfo : EIATTR_CBANK_PARAM_SIZE
	.align		4
.L_17:
        /*0060*/ 	.byte	0x03, 0x19
        /*0062*/ 	.short	0x0018


	//----- nvinfo : EIATTR_PARAM_CBANK
	.align		4
        /*0064*/ 	.byte	0x04, 0x0a
        /*0066*/ 	.short	(.L_19 - .L_18)
	.align		4
.L_18:
        /*0068*/ 	.word	index@(.nv.constant0._Z3addiPfS_)
        /*006c*/ 	.short	0x0380
        /*006e*/ 	.short	0x0018


	//----- nvinfo : EIATTR_SW_WAR
	.align		4
.L_19:
        /*0070*/ 	.byte	0x04, 0x36
        /*0072*/ 	.short	(.L_21 - .L_20)
.L_20:
        /*0074*/ 	.word	0x00000008
.L_21:


//--------------------- .nv.callgraph             --------------------------
	.section	.nv.callgraph,"",@"SHT_CUDA_CALLGRAPH"
	.align	4
	.sectionentsize	8
	.align		4
        /*0000*/ 	.word	0x00000000
	.align		4
        /*0004*/ 	.word	0xffffffff
	.align		4
        /*0008*/ 	.word	0x00000000
	.align		4
        /*000c*/ 	.word	0xfffffffe
	.align		4
        /*0010*/ 	.word	0x00000000
	.align		4
        /*0014*/ 	.word	0xfffffffd
	.align		4
        /*0018*/ 	.word	0x00000000
	.align		4
        /*001c*/ 	.word	0xfffffffc


//--------------------- .text._Z3addiPfS_         --------------------------
	.section	.text._Z3addiPfS_,"ax",@progbits
	.align	128
        .global         _Z3addiPfS_
        .type           _Z3addiPfS_,@function
        .size           _Z3addiPfS_,(.L_x_5 - _Z3addiPfS_)
        .other          _Z3addiPfS_,@"STO_CUDA_ENTRY STV_DEFAULT"
_Z3addiPfS_:
.text._Z3addiPfS_:
[----:B------:R-:W-:Y:S08]  /*0000*/  LDC R1, c[0x0][0x37c] ;  /* 0x0000df00ff017b82 */ /* 0x000ff00000000800 */
[----:B------:R-:W0:Y:S01]  /*0010*/  LDC R2, c[0x0][0x380] ;  /* 0x0000e000ff027b82 */ /* 0x000e220000000800 */
[----:B------:R-:W1:Y:S07]  /*0020*/  S2R R3, SR_TID.X ;  /* 0x0000000000037919 */ /* 0x000e6e0000002100 */
[----:B------:R-:W1:Y:S08]  /*0030*/  S2UR UR4, SR_CTAID.X ;  /* 0x00000000000479c3 */ /* 0x000e700000002500 */
[----:B------:R-:W1:Y:S01]  /*0040*/  LDC R0, c[0x0][0x360] ;  /* 0x0000d800ff007b82 */ /* 0x000e620000000800 */
[----:B------:R-:W2:Y:S01]  /*0050*/  LDCU UR5, c[0x0][0x370] ;  /* 0x00006e00ff0577ac */ /* 0x000ea20008000800 */
[----:B0-----:R-:W-:Y:S01]  /*0060*/  ISETP.GE.AND P0, PT, R2, 0x1, PT ;  /* 0x000000010200780c */ /* 0x001fe20003f06270 */
[----:B-1----:R-:W-:-:S02]  /*0070*/  IMAD R3, R0, UR4, R3 ;  /* 0x0000000400037c24 */ /* 0x002fc4000f8e0203 */
[----:B--2---:R-:W-:-:S10]  /*0080*/  IMAD R0, R0, UR5, RZ ;  /* 0x0000000500007c24 */ /* 0x004fd4000f8e02ff */
[----:B------:R-:W-:Y:S05]  /*0090*/  @!P0 EXIT ;  /* 0x000000000000894d */ /* 0x000fea0003800000 */
[C---:B------:R-:W-:Y:S01]  /*00a0*/  VIMNMX.U32 R9, PT, PT, R0.reuse, 0x1, !PT ;  /* 0x0000000100097848 */ /* 0x040fe20007fe0000 */
[----:B------:R-:W-:Y:S01]  /*00b0*/  IMAD.IADD R2, R3, 0x1, R2 ;  /* 0x0000000103027824 */ /* 0x000fe200078e0202 */
[----:B------:R-:W-:Y:S01]  /*00c0*/  IADD3 R7, PT, PT, R0, R3, RZ ;  /* 0x0000000300077210 */ /* 0x000fe20007ffe0ff */
[----:B------:R-:W0:Y:S01]  /*00d0*/  LDCU.64 UR4, c[0x0][0x358] ;  /* 0x00006b00ff0477ac */ /* 0x000e220008000a00 */
[----:B------:R-:W1:Y:S01]  /*00e0*/  I2F.U32.RP R8, R9 ;  /* 0x0000000900087306 */ /* 0x000e620000209000 */
[----:B------:R-:W-:Y:S01]  /*00f0*/  IADD3 R11, PT, PT, RZ, -R9, RZ ;  /* 0x80000009ff0b7210 */ /* 0x000fe20007ffe0ff */
[----:B------:R-:W-:Y:S01]  /*0100*/  BSSY.RECONVERGENT B0, `(.L_x_0) ;  /* 0x0000029000007945 */ /* 0x000fe20003800200 */
[----:B------:R-:W-:Y:S02]  /*0110*/  ISETP.GE.AND P0, PT, R7, R2, PT ;  /* 0x000000020700720c */ /* 0x000fe40003f06270 */
[----:B------:R-:W-:Y:S02]  /*0120*/  VIMNMX R6, PT, PT, R2, R7, !PT ;  /* 0x0000000702067248 */ /* 0x000fe40007fe0100 */
[----:B------:R-:W-:Y:S01]  /*0130*/  ISETP.NE.U32.AND P2, PT, R9, RZ, PT ;  /* 0x000000ff0900720c */ /* 0x000fe20003f45070 */
[----:B-1----:R-:W1:Y:S02]  /*0140*/  MUFU.RCP R8, R8 ;  /* 0x0000000800087308 */ /* 0x002e640000001000 */
[----:B-1----:R-:W-:-:S02]  /*0150*/  IADD3 R4, PT, PT, R8, 0xffffffe, RZ ;  /* 0x0ffffffe08047810 */ /* 0x002fc40007ffe0ff */
[----:B------:R-:W-:-:S04]  /*0160*/  SEL R8, RZ, 0x1, P0 ;  /* 0x00000001ff087807 */ /* 0x000fc80000000000 */
[----:B------:R1:W2:Y:S01]  /*0170*/  F2I.FTZ.U32.TRUNC.NTZ R5, R4 ;  /* 0x0000000400057305 */ /* 0x0002a2000021f000 */
[----:B------:R-:W-:Y:S01]  /*0180*/  IADD3 R6, PT, PT, R6, -R7, -R8 ;  /* 0x8000000706067210 */ /* 0x000fe20007ffe808 */
[----:B-1----:R-:W-:Y:S02]  /*0190*/  IMAD.MOV.U32 R4, RZ, RZ, RZ ;  /* 0x000000ffff047224 */ /* 0x002fe400078e00ff */
[----:B--2---:R-:W-:-:S04]  /*01a0*/  IMAD R11, R11, R5, RZ ;  /* 0x000000050b0b7224 */ /* 0x004fc800078e02ff */
[----:B------:R-:W-:-:S06]  /*01b0*/  IMAD.HI.U32 R5, R5, R11, R4 ;  /* 0x0000000b05057227 */ /* 0x000fcc00078e0004 */
[----:B------:R-:W-:-:S05]  /*01c0*/  IMAD.HI.U32 R5, R5, R6, RZ ;  /* 0x0000000605057227 */ /* 0x000fca00078e00ff */
[----:B------:R-:W-:-:S05]  /*01d0*/  IADD3 R4, PT, PT, -R5, RZ, RZ ;  /* 0x000000ff05047210 */ /* 0x000fca0007ffe1ff */
[----:B------:R-:W-:-:S05]  /*01e0*/  IMAD R6, R9, R4, R6 ;  /* 0x0000000409067224 */ /* 0x000fca00078e0206 */
[----:B------:R-:W-:-:S13]  /*01f0*/  ISETP.GE.U32.AND P0, PT, R6, R9, PT ;  /* 0x000000090600720c */ /* 0x000fda0003f06070 */
[----:B------:R-:W-:Y:S01]  /*0200*/  @P0 IMAD.IADD R6, R6, 0x1, -R9 ;  /* 0x0000000106060824 */ /* 0x000fe200078e0a09 */
[----:B------:R-:W-:-:S04]  /*0210*/  @P0 IADD3 R5, PT, PT, R5, 0x1, RZ ;  /* 0x0000000105050810 */ /* 0x000fc80007ffe0ff */
[----:B------:R-:W-:-:S13]  /*0220*/  ISETP.GE.U32.AND P1, PT, R6, R9, PT ;  /* 0x000000090600720c */ /* 0x000fda0003f26070 */
[----:B------:R-:W-:Y:S02]  /*0230*/  @P1 IADD3 R5, PT, PT, R5, 0x1, RZ ;  /* 0x0000000105051810 */ /* 0x000fe40007ffe0ff */
[----:B------:R-:W-:-:S05]  /*0240*/  @!P2 LOP3.LUT R5, RZ, R9, RZ, 0x33, !PT ;  /* 0x00000009ff05a212 */ /* 0x000fca00078e33ff */
[----:B------:R-:W-:-:S05]  /*0250*/  IMAD.IADD R4, R8, 0x1, R5 ;  /* 0x0000000108047824 */ /* 0x000fca00078e0205 */
[C---:B------:R-:W-:Y:S02]  /*0260*/  LOP3.LUT R5, R4.reuse, 0x3, RZ, 0xc0, !PT ;  /* 0x0000000304057812 */ /* 0x040fe400078ec0ff */
[----:B------:R-:W-:Y:S02]  /*0270*/  ISETP.GE.U32.AND P1, PT, R4, 0x3, PT ;  /* 0x000000030400780c */ /* 0x000fe40003f26070 */
[----:B------:R-:W-:-:S13]  /*0280*/  ISETP.NE.AND P0, PT, R5, 0x3, PT ;  /* 0x000000030500780c */ /* 0x000fda0003f05270 */
[----:B0-----:R-:W-:Y:S05]  /*0290*/  @!P0 BRA `(.L_x_1) ;  /* 0x00000000003c8947 */ /* 0x001fea0003800000 */
[----:B------:R-:W0:Y:S01]  /*02a0*/  LDC.64 R8, c[0x0][0x390] ;  /* 0x0000e400ff087b82 */ /* 0x000e220000000a00 */
[----:B------:R-:W-:-:S04]  /*02b0*/  IADD3 R4, PT, PT, R4, 0x1, RZ ;  /* 0x0000000104047810 */ /* 0x000fc80007ffe0ff */
[----:B------:R-:W-:-:S03]  /*02c0*/  LOP3.LUT R4, R4, 0x3, RZ, 0xc0, !PT ;  /* 0x0000000304047812 */ /* 0x000fc600078ec0ff */
[----:B------:R-:W1:Y:S01]  /*02d0*/  LDC.64 R10, c[0x0][0x388] ;  /* 0x0000e200ff0a7b82 */ /* 0x000e620000000a00 */
[----:B------:R-:W-:-:S07]  /*02e0*/  IADD3 R12, PT, PT, -R4, RZ, RZ ;  /* 0x000000ff040c7210 */ /* 0x000fce0007ffe1ff */
.L_x_2:
[----:B-1----:R-:W-:-:S04]  /*02f0*/  IMAD.WIDE R6, R3, 0x4, R10 ;  /* 0x0000000403067825 */ /* 0x002fc800078e020a */
[----:B0-2---:R-:W-:Y:S02]  /*0300*/  IMAD.WIDE R4, R3, 0x4, R8 ;  /* 0x0000000403047825 */ /* 0x005fe400078e0208 */
[----:B------:R-:W2:Y:S04]  /*0310*/  LDG.E R6, desc[UR4][R6.64] ;  /* 0x0000000406067981 */ /* 0x000ea8000c1e1900 */
[----:B------:R-:W2:Y:S01]  /*0320*/  LDG.E R13, desc[UR4][R4.64] ;  /* 0x00000004040d7981 */ /* 0x000ea2000c1e1900 */
[----:B------:R-:W-:Y:S01]  /*0330*/  VIADD R12, R12, 0x1 ;  /* 0x000000010c0c7836 */ /* 0x000fe20000000000 */
[----:B------:R-:W-:-:S04]  /*0340*/  IADD3 R3, PT, PT, R0, R3, RZ ;  /* 0x0000000300037210 */ /* 0x000fc80007ffe0ff */
[----:B------:R-:W-:Y:S01]  /*0350*/  ISETP.NE.AND P0, PT, R12, RZ, PT ;  /* 0x000000ff0c00720c */ /* 0x000fe20003f05270 */
[----:B--2---:R-:W-:-:S05]  /*0360*/  FADD R13, R6, R13 ;  /* 0x0000000d060d7221 */ /* 0x004fca0000000000 */
[----:B------:R2:W-:Y:S07]  /*0370*/  STG.E desc[UR4][R4.64], R13 ;  /* 0x0000000d04007986 */ /* 0x0005ee000c101904 */
[----:B------:R-:W-:Y:S05]  /*0380*/  @P0 BRA `(.L_x_2) ;  /* 0xfffffffc00d80947 */ /* 0x000fea000383ffff */
.L_x_1:
[----:B------:R-:W-:Y:S05]  /*0390*/  BSYNC.RECONVERGENT B0 ;  /* 0x0000000000007941 */ /* 0x000fea0003800200 */
.L_x_0:
[----:B------:R-:W-:Y:S05]  /*03a0*/  @!P1 EXIT ;  /* 0x000000000000994d */ /* 0x000fea0003800000 */
.L_x_3:
[----:B-12---:R-:W0:Y:S08]  /*03b0*/  LDC.64 R4, c[0x0][0x388] ;  /* 0x0000e200ff047b82 */ /* 0x006e300000000a00 */
[----:B------:R-:W1:Y:S01]  /*03c0*/  LDC.64 R6, c[0x0][0x390] ;  /* 0x0000e400ff067b82 */ /* 0x000e620000000a00 */
[----:B0-----:R-:W-:-:S05]  /*03d0*/  IMAD.WIDE R12, R3, 0x4, R4 ;  /* 0x00000004030c7825 */ /* 0x001fca00078e0204 */
[----:B------:R-:W2:Y:S01]  /*03e0*/  LDG.E R4, desc[UR4][R12.64] ;  /* 0x000000040c047981 */ /* 0x000ea2000c1e1900 */
[----:B-1----:R-:W-:-:S05]  /*03f0*/  IMAD.WIDE R14, R3, 0x4, R6 ;  /* 0x00000004030e7825 */ /* 0x002fca00078e0206 */
[----:B------:R-:W2:Y:S01]  /*0400*/  LDG.E R5, desc[UR4][R14.64] ;  /* 0x000000040e057981 */ /* 0x000ea2000c1e1900 */
[----:B------:R-:W-:-:S04]  /*0410*/  IMAD.WIDE R6, R0, 0x4, R14 ;  /* 0x0000000400067825 */ /* 0x000fc800078e020e */
[----:B--2---:R-:W-:Y:S01]  /*0420*/  FADD R17, R4, R5 ;  /* 0x0000000504117221 */ /* 0x004fe20000000000 */
[----:B------:R-:W-:-:S04]  /*0430*/  IMAD.WIDE R4, R0, 0x4, R12 ;  /* 0x0000000400047825 */ /* 0x000fc800078e020c */
[----:B------:R0:W-:Y:S04]  /*0440*/  STG.E desc[UR4][R14.64], R17 ;  /* 0x000000110e007986 */ /* 0x0001e8000c101904 */
[----:B------:R-:W2:Y:S04]  /*0450*/  LDG.E R8, desc[UR4][R4.64] ;  /* 0x0000000404087981 */ /* 0x000ea8000c1e1900 */
[----:B------:R-:W2:Y:S01]  /*0460*/  LDG.E R9, desc[UR4][R6.64] ;  /* 0x0000000406097981 */ /* 0x000ea2000c1e1900 */
[----:B------:R-:W-:-:S04]  /*0470*/  IMAD.WIDE R10, R0, 0x4, R6 ;  /* 0x00000004000a7825 */ /* 0x000fc800078e0206 */
[----:B--2---:R-:W-:Y:S01]  /*0480*/  FADD R19, R8, R9 ;  /* 0x0000000908137221 */ /* 0x004fe20000000000 */
[----:B------:R-:W-:-:S04]  /*0490*/  IMAD.WIDE R8, R0, 0x4, R4 ;  /* 0x0000000400087825 */ /* 0x000fc800078e0204 */
[----:B------:R1:W-:Y:S04]  /*04a0*/  STG.E desc[UR4][R6.64], R19 ;  /* 0x0000001306007986 */ /* 0x0003e8000c101904 */
[----:B------:R-:W2:Y:S04]  /*04b0*/  LDG.E R12, desc[UR4][R8.64] ;  /* 0x00000004080c7981 */ /* 0x000ea8000c1e1900 */
[----:B------:R-:W2:Y:S01]  /*04c0*/  LDG.E R13, desc[UR4][R10.64] ;  /* 0x000000040a0d7981 */ /* 0x000ea2000c1e1900 */
[----:B0-----:R-:W-:-:S04]  /*04d0*/  IMAD.WIDE R14, R0, 0x4, R10 ;  /* 0x00000004000e7825 */ /* 0x001fc800078e020a */
[----:B--2---:R-:W-:Y:S01]  /*04e0*/  FADD R21, R12, R13 ;  /* 0x0000000d0c157221 */ /* 0x004fe20000000000 */
[----:B------:R-:W-:-:S04]  /*04f0*/  IMAD.WIDE R12, R0, 0x4, R8 ;  /* 0x00000004000c7825 */ /* 0x000fc800078e0208 */
[----:B------:R1:W-:Y:S04]  /*0500*/  STG.E desc[UR4][R10.64], R21 ;  /* 0x000000150a007986 */ /* 0x0003e8000c101904 */
[----:B------:R-:W2:Y:S04]  /*0510*/  LDG.E R12, desc[UR4][R12.64] ;  /* 0x000000040c0c7981 */ /* 0x000ea8000c1e1900 */
[----:B------:R-:W2:Y:S01]  /*0520*/  LDG.E R5, desc[UR4][R14.64] ;  /* 0x000000040e057981 */ /* 0x000ea2000c1e1900 */
[----:B------:R-:W-:-:S04]  /*0530*/  LEA R3, R0, R3, 0x2 ;  /* 0x0000000300037211 */ /* 0x000fc800078e10ff */
[----:B------:R-:W-:Y:S01]  /*0540*/  ISETP.GE.AND P0, PT, R3, R2, PT ;  /* 0x000000020300720c */ /* 0x000fe20003f06270 */
[----:B--2---:R-:W-:-:S05]  /*0550*/  FADD R5, R12, R5 ;  /* 0x000000050c057221 */ /* 0x004fca0000000000 */
[----:B------:R1:W-:Y:S07]  /*0560*/  STG.E desc[UR4][R14.64], R5 ;  /* 0x000000050e007986 */ /* 0x0003ee000c101904 */
[----:B------:R-:W-:Y:S05]  /*0570*/  @!P0 BRA `(.L_x_3) ;  /* 0xfffffffc008c8947 */ /* 0x000fea000383ffff */
[----:B------:R-:W-:Y:S05]  /*0580*/  EXIT ;  /* 0x000000000000794d */ /* 0x000fea0003800000 */
.L_x_4:
[----:B------:R-:W-:-:S00]  /*0590*/  BRA `(.L_x_4) ;  /* 0xfffffffc00fc7947 */ /* 0x000fc0000383ffff */
[----:B------:R-:W-:-:S00]  /*05a0*/  NOP ;  /* 0x0000000000007918 */ /* 0x000fc00000000000 */
        /* <DEDUP_REMOVED lines=13> */
.L_x_5:


//--------------------- .nv.shared.reserved.0     --------------------------
	.section	.nv.shared.reserved.0,"aw",@nobits
	.weak		__nv_reservedSMEM_offset_0_alias
	.size		__nv_reservedSMEM_offset_0_alias, 0, 64
	.other		__nv_reservedSMEM_offset_0_alias,@"STO_CUDA_RESERVED_SHARED STV_DEFAULT"
__nv_reservedSMEM_offset_0_alias:
	.zero		0
	.zero		64


//--------------------- .nv.constant0._Z3addiPfS_ --------------------------
	.section	.nv.constant0._Z3addiPfS_,"a",@progbits
	.sectionflags	@""
	.align	4
.nv.constant0._Z3addiPfS_:
	.zero		920


//--------------------- SYMBOLS --------------------------

	.type		.nv.reservedSmem.offset0,@object
	.size		.nv.reservedSmem.offset0,0x4
